	.version 1.0
	.target compute_10, map_f64_to_f32
	//  compiled with /usr/local/cuda/open64/lib//be

	//-----------------------------------------------------------
	// Compiling /tmp/tmpxft_00002098_00000000-1.i (/tmp/ccI#.l8pNmJ)
	//-----------------------------------------------------------

	//-----------------------------------------------------------
	// Options:
	//-----------------------------------------------------------
	//  Target:ptx, ISA:compute_10, Endian:little, Pointer Size:64
	//  -O2	(Optimization level)
	//  -g0	(Debug level)
	//  -m2	(Report advisories)
	//-----------------------------------------------------------

	.file	1	"/tmp/tmpxft_00002098_00000000-5.gpu"
	.file	2	"/usr/lib/gcc/x86_64-linux-gnu/4.1.2/include/stddef.h"
	.file	3	"/usr/local/cuda/bin/../include/crt/device_runtime.h"
	.file	4	"/usr/local/cuda/bin/../include/host_defines.h"
	.file	5	"/usr/local/cuda/bin/../include/crt/storage_class.h"
	.file	6	"/usr/local/cuda/bin/../include/builtin_types.h"
	.file	7	"/usr/local/cuda/bin/../include/device_types.h"
	.file	8	"/usr/local/cuda/bin/../include/driver_types.h"
	.file	9	"/usr/local/cuda/bin/../include/texture_types.h"
	.file	10	"/usr/local/cuda/bin/../include/vector_types.h"
	.file	11	"/usr/local/cuda/bin/../include/device_launch_parameters.h"
	.file	12	"/home/wladimir/dump/test20.cu"
	.file	13	"/usr/local/cuda/bin/../include/common_functions.h"
	.file	14	"/usr/local/cuda/bin/../include/crt/func_macro.h"
	.file	15	"/usr/local/cuda/bin/../include/math_functions.h"
	.file	16	"/usr/local/cuda/bin/../include/device_functions.h"
	.file	17	"/usr/local/cuda/bin/../include/math_constants.h"
	.file	18	"/usr/local/cuda/bin/../include/sm_11_atomic_functions.h"
	.file	19	"/usr/local/cuda/bin/../include/texture_fetch_functions.h"
	.file	20	"/usr/local/cuda/bin/../include/math_functions_dbl_ptx1.h"


	.entry my_kernel
	{
	.reg .u32 $r1,$r2,$r3,$r4;
	.reg .u64 $rd1;
	.param .u64 __cudaparm_x;
//	.param .u64 __cudaparm_y;
//	.loc	12	1	0
$LBB1_my_kernel:
//	.loc	12	3	0
//	trap;
	bar.sync 1;
	bar.sync 2;
	bar.sync 3;
	bar.sync 4;
	bar.sync 5;
	bar.sync 6;
	bar.sync 7;
	bar.sync 8;
	bar.sync 15;
	ld.param.u64 	$rd1, [__cudaparm_x];
//	ld.global.s32   $r1,[$rd1+0x444];
//	ld.global.s32   $r2,[$rd1+0x555];
//	ld.global.s32   $r3,[$rd1+0x666];
//	ld.global.s32   $r4,[$rd1+0x777];

//	st.global.s32 	[$rd1+0], $r1;
//	st.global.s32 	[$rd1+0], $r2;
//	st.global.s32 	[$rd1+0], $r3;
//	st.global.s32 	[$rd1+0], $r4;

ld.global.s32   $r1,[$rd1+0];
st.global.s32   [$rd1+0], $r1;

ld.global.s32   $r1,[$rd1+4];
st.global.s32   [$rd1+0], $r1;


ld.global.s32   $r1,[$rd1+8];
st.global.s32   [$rd1+0], $r1;


ld.global.s32   $r1,[$rd1+12];
st.global.s32   [$rd1+0], $r1;


ld.global.s32   $r1,[$rd1+16];
st.global.s32   [$rd1+0], $r1;


ld.global.s32   $r1,[$rd1+20];
st.global.s32   [$rd1+0], $r1;


ld.global.s32   $r1,[$rd1+24];
st.global.s32   [$rd1+0], $r1;


ld.global.s32   $r1,[$rd1+28];
st.global.s32   [$rd1+0], $r1;


ld.global.s32   $r1,[$rd1+32];
st.global.s32   [$rd1+0], $r1;


ld.global.s32   $r1,[$rd1+36];
st.global.s32   [$rd1+0], $r1;


ld.global.s32   $r1,[$rd1+40];
st.global.s32   [$rd1+0], $r1;


ld.global.s32   $r1,[$rd1+44];
st.global.s32   [$rd1+0], $r1;


ld.global.s32   $r1,[$rd1+48];
st.global.s32   [$rd1+0], $r1;


ld.global.s32   $r1,[$rd1+52];
st.global.s32   [$rd1+0], $r1;


ld.global.s32   $r1,[$rd1+56];
st.global.s32   [$rd1+0], $r1;


ld.global.s32   $r1,[$rd1+60];
st.global.s32   [$rd1+0], $r1;


ld.global.s32   $r1,[$rd1+64];
st.global.s32   [$rd1+0], $r1;


ld.global.s32   $r1,[$rd1+68];
st.global.s32   [$rd1+0], $r1;


ld.global.s32   $r1,[$rd1+72];
st.global.s32   [$rd1+0], $r1;


ld.global.s32   $r1,[$rd1+76];
st.global.s32   [$rd1+0], $r1;


ld.global.s32   $r1,[$rd1+80];
st.global.s32   [$rd1+0], $r1;


ld.global.s32   $r1,[$rd1+84];
st.global.s32   [$rd1+0], $r1;


ld.global.s32   $r1,[$rd1+88];
st.global.s32   [$rd1+0], $r1;


ld.global.s32   $r1,[$rd1+92];
st.global.s32   [$rd1+0], $r1;


ld.global.s32   $r1,[$rd1+96];
st.global.s32   [$rd1+0], $r1;



	exit;

	} // my_kernel


// ===== COMPILED SASS (sm_100) =====

	.target	sm_100

	.elftype	@"ET_EXEC"


//--------------------- .note.nv.tkinfo           --------------------------
	.section	.note.nv.tkinfo,"",@"SHT_NOTE"
	.sectionflags	@"SHF_NOTE_NV_TKINFO"
	.tkinfo
        /*0018*/ 	.word	0x00000002
        /*0030*/ 	.string	""
        /*0030*/ 	.string	"ptxas"
        /*0030*/ 	.string	"Cuda compilation tools, release 13.0, V13.0.88"
        /*0030*/ 	.string	"Build cuda_13.0.r13.0/compiler.36424714_0"
        /*0030*/ 	.string	"-arch sm_100 "



//--------------------- .note.nv.cuinfo           --------------------------
	.section	.note.nv.cuinfo,"",@"SHT_NOTE"
	.sectionflags	@"SHF_NOTE_NV_CUINFO"
        /*0018*/ 	.short	0x0002
        /*001a*/ 	.short	0x000a
        /*001c*/ 	.short	0x0082
	.zero		2


//--------------------- .nv.info                  --------------------------
	.section	.nv.info,"",@"SHT_CUDA_INFO"
	.align	4


	//----- nvinfo : EIATTR_REGCOUNT
	.align		4
        /*0000*/ 	.byte	0x04, 0x2f
        /*0002*/ 	.short	(.L_1 - .L_0)
	.align		4
.L_0:
        /*0004*/ 	.word	index@(my_kernel)
        /*0008*/ 	.word	0x00000020


	//----- nvinfo : EIATTR_FRAME_SIZE
	.align		4
.L_1:
        /*000c*/ 	.byte	0x04, 0x11
        /*000e*/ 	.short	(.L_3 - .L_2)
	.align		4
.L_2:
        /*0010*/ 	.word	index@(my_kernel)
        /*0014*/ 	.word	0x00000000


	//----- nvinfo : EIATTR_MIN_STACK_SIZE
	.align		4
.L_3:
        /*0018*/ 	.byte	0x04, 0x12
        /*001a*/ 	.short	(.L_5 - .L_4)
	.align		4
.L_4:
        /*001c*/ 	.word	index@(my_kernel)
        /*0020*/ 	.word	0x00000000
.L_5:


//--------------------- .nv.compat                --------------------------
	.section	.nv.compat,"",@"SHT_CUDA_COMPAT_INFO"
	.align	4
        /*0000*/ 	.byte	0x02, 0x09, 0x00, 0x00, 0x02, 0x02, 0x01, 0x00, 0x02, 0x05, 0x05, 0x00, 0x03, 0x07, 0x01, 0x01
        /*0010*/ 	.byte	0x02, 0x03, 0x00, 0x00, 0x02, 0x06, 0x01, 0x00, 0x04, 0x0b, 0x08, 0x00, 0x09, 0x00, 0x00, 0x00
        /*0020*/ 	.byte	0x00, 0x00, 0x00, 0x00


//--------------------- .nv.info.my_kernel        --------------------------
	.section	.nv.info.my_kernel,"",@"SHT_CUDA_INFO"
	.sectionflags	@""
	.align	4


	//----- nvinfo : EIATTR_CUDA_API_VERSION
	.align		4
        /*0000*/ 	.byte	0x04, 0x37
        /*0002*/ 	.short	(.L_7 - .L_6)
.L_6:
        /*0004*/ 	.word	0x00000082


	//----- nvinfo : EIATTR_KPARAM_INFO
	.align		4
.L_7:
        /*0008*/ 	.byte	0x04, 0x17
        /*000a*/ 	.short	(.L_9 - .L_8)
.L_8:
        /*000c*/ 	.word	0x00000000
        /*0010*/ 	.short	0x0000
        /*0012*/ 	.short	0x0000
        /*0014*/ 	.byte	0x00, 0xf0, 0x21, 0x00


	//----- nvinfo : EIATTR_SPARSE_MMA_MASK
	.align		4
.L_9:
        /*0018*/ 	.byte	0x03, 0x50
        /*001a*/ 	.short	0x0000


	//----- nvinfo : EIATTR_MAXREG_COUNT
	.align		4
        /*001c*/ 	.byte	0x03, 0x1b
        /*001e*/ 	.short	0x00ff


	//----- nvinfo : EIATTR_NUM_BARRIERS
	.align		4
        /*0020*/ 	.byte	0x02, 0x4c
        /*0022*/ 	.byte	0x10
	.zero		1


	//----- nvinfo : EIATTR_MERCURY_ISA_VERSION
	.align		4
        /*0024*/ 	.byte	0x03, 0x5f
        /*0026*/ 	.short	0x0101


	//----- nvinfo : EIATTR_VRC_CTA_INIT_COUNT
	.align		4
        /*0028*/ 	.byte	0x02, 0x4a
	.zero		1
	.zero		1


	//----- nvinfo : EIATTR_EXIT_INSTR_OFFSETS
	.align		4
        /*002c*/ 	.byte	0x04, 0x1c
        /*002e*/ 	.short	(.L_11 - .L_10)


	//   ....[0]....
.L_10:
        /*0030*/ 	.word	0x000003e0


	//----- nvinfo : EIATTR_CBANK_PARAM_SIZE
	.align		4
.L_11:
        /*0034*/ 	.byte	0x03, 0x19
        /*0036*/ 	.short	0x0008


	//----- nvinfo : EIATTR_PARAM_CBANK
	.align		4
        /*0038*/ 	.byte	0x04, 0x0a
        /*003a*/ 	.short	(.L_13 - .L_12)
	.align		4
.L_12:
        /*003c*/ 	.word	index@(.nv.constant0.my_kernel)
        /*0040*/ 	.short	0x0380
        /*0042*/ 	.short	0x0008


	//----- nvinfo : EIATTR_SW_WAR
	.align		4
.L_13:
        /*0044*/ 	.byte	0x04, 0x36
        /*0046*/ 	.short	(.L_15 - .L_14)
.L_14:
        /*0048*/ 	.word	0x00000008
.L_15:


//--------------------- .nv.callgraph             --------------------------
	.section	.nv.callgraph,"",@"SHT_CUDA_CALLGRAPH"
	.align	4
	.sectionentsize	8
	.align		4
        /*0000*/ 	.word	0x00000000
	.align		4
        /*0004*/ 	.word	0xffffffff
	.align		4
        /*0008*/ 	.word	0x00000000
	.align		4
        /*000c*/ 	.word	0xfffffffe
	.align		4
        /*0010*/ 	.word	0x00000000
	.align		4
        /*0014*/ 	.word	0xfffffffd
	.align		4
        /*0018*/ 	.word	0x00000000
	.align		4
        /*001c*/ 	.word	0xfffffffc


//--------------------- .text.my_kernel           --------------------------
	.section	.text.my_kernel,"ax",@progbits
	.align	128
.text.my_kernel:
        .type           my_kernel,@function
        .size           my_kernel,(.L_x_1 - my_kernel)
        .other          my_kernel,@"STO_CUDA_ENTRY STV_DEFAULT"
my_kernel:
[----:B------:R-:W-:Y:S08]  /*0000*/  LDC R1, c[0x0][0x37c] ;  /* 0x0000df00ff017b82 */ /* 0x000ff00000000800 */
[----:B------:R-:W-:Y:S08]  /*0010*/  BAR.SYNC.DEFER_BLOCKING 0x1 ;  /* 0x0040000000007b1d */ /* 0x000ff00000010000 */
[----:B------:R-:W0:Y:S01]  /*0020*/  LDC.64 R2, c[0x0][0x380] ;  /* 0x0000e000ff027b82 */ /* 0x000e220000000a00 */
[----:B------:R-:W0:Y:S07]  /*0030*/  LDCU.64 UR4, c[0x0][0x358] ;  /* 0x00006b00ff0477ac */ /* 0x000e2e0008000a00 */
[----:B------:R-:W-:Y:S08]  /*0040*/  BAR.SYNC.DEFER_BLOCKING 0x2 ;  /* 0x0080000000007b1d */ /* 0x000ff00000010000 */
[----:B------:R-:W-:Y:S08]  /*0050*/  BAR.SYNC.DEFER_BLOCKING 0x3 ;  /* 0x00c0000000007b1d */ /* 0x000ff00000010000 */
[----:B------:R-:W-:Y:S08]  /*0060*/  BAR.SYNC.DEFER_BLOCKING 0x4 ;  /* 0x0100000000007b1d */ /* 0x000ff00000010000 */
[----:B------:R-:W-:Y:S08]  /*0070*/  BAR.SYNC.DEFER_BLOCKING 0x5 ;  /* 0x0140000000007b1d */ /* 0x000ff00000010000 */
[----:B------:R-:W-:Y:S08]  /*0080*/  BAR.SYNC.DEFER_BLOCKING 0x6 ;  /* 0x0180000000007b1d */ /* 0x000ff00000010000 */
[----:B------:R-:W-:Y:S08]  /*0090*/  BAR.SYNC.DEFER_BLOCKING 0x7 ;  /* 0x01c0000000007b1d */ /* 0x000ff00000010000 */
[----:B------:R-:W-:Y:S08]  /*00a0*/  BAR.SYNC.DEFER_BLOCKING 0x8 ;  /* 0x0200000000007b1d */ /* 0x000ff00000010000 */
[----:B------:R-:W-:Y:S06]  /*00b0*/  BAR.SYNC.DEFER_BLOCKING 0xf ;  /* 0x03c0000000007b1d */ /* 0x000fec0000010000 */
[----:B0-----:R-:W2:Y:S04]  /*00c0*/  LDG.E R5, desc[UR4][R2.64] ;  /* 0x0000000402057981 */ /* 0x001ea8000c1e1900 */
[----:B------:R-:W3:Y:S04]  /*00d0*/  LDG.E R7, desc[UR4][R2.64+0x4] ;  /* 0x0000040402077981 */ /* 0x000ee8000c1e1900 */
[----:B------:R-:W4:Y:S04]  /*00e0*/  LDG.E R9, desc[UR4][R2.64+0x8] ;  /* 0x0000080402097981 */ /* 0x000f28000c1e1900 */
[----:B------:R-:W5:Y:S04]  /*00f0*/  LDG.E R11, desc[UR4][R2.64+0xc] ;  /* 0x00000c04020b7981 */ /* 0x000f68000c1e1900 */
        /* <DEDUP_REMOVED lines=21> */
[----:B--2---:R-:W-:Y:S04]  /*0250*/  STG.E desc[UR4][R2.64], R5 ;  /* 0x0000000502007986 */ /* 0x004fe8000c101904 */
[----:B---3--:R-:W-:Y:S04]  /*0260*/  STG.E desc[UR4][R2.64], R7 ;  /* 0x0000000702007986 */ /* 0x008fe8000c101904 */
[----:B----4-:R-:W-:Y:S04]  /*0270*/  STG.E desc[UR4][R2.64], R9 ;  /* 0x0000000902007986 */ /* 0x010fe8000c101904 */
[----:B-----5:R-:W-:Y:S04]  /*0280*/  STG.E desc[UR4][R2.64], R11 ;  /* 0x0000000b02007986 */ /* 0x020fe8000c101904 */
[----:B------:R-:W-:Y:S04]  /*0290*/  STG.E desc[UR4][R2.64], R13 ;  /* 0x0000000d02007986 */ /* 0x000fe8000c101904 */
        /* <DEDUP_REMOVED lines=19> */
[----:B------:R-:W-:Y:S01]  /*03d0*/  STG.E desc[UR4][R2.64], R24 ;  /* 0x0000001802007986 */ /* 0x000fe2000c101904 */
[----:B------:R-:W-:Y:S05]  /*03e0*/  EXIT ;  /* 0x000000000000794d */ /* 0x000fea0003800000 */
.L_x_0:
[----:B------:R-:W-:-:S00]  /*03f0*/  BRA `(.L_x_0) ;  /* 0xfffffffc00fc7947 */ /* 0x000fc0000383ffff */
[----:B------:R-:W-:-:S00]  /*0400*/  NOP ;  /* 0x0000000000007918 */ /* 0x000fc00000000000 */
[----:B------:R-:W-:-:S00]  /*0410*/  NOP ;  /* 0x0000000000007918 */ /* 0x000fc00000000000 */
[----:B------:R-:W-:-:S00]  /*0420*/  NOP ;  /* 0x0000000000007918 */ /* 0x000fc00000000000 */
[----:B------:R-:W-:-:S00]  /*0430*/  NOP ;  /* 0x0000000000007918 */ /* 0x000fc00000000000 */
[----:B------:R-:W-:-:S00]  /*0440*/  NOP ;  /* 0x0000000000007918 */ /* 0x000fc00000000000 */
[----:B------:R-:W-:-:S00]  /*0450*/  NOP ;  /* 0x0000000000007918 */ /* 0x000fc00000000000 */
[----:B------:R-:W-:-:S00]  /*0460*/  NOP ;  /* 0x0000000000007918 */ /* 0x000fc00000000000 */
[----:B------:R-:W-:-:S00]  /*0470*/  NOP ;  /* 0x0000000000007918 */ /* 0x000fc00000000000 */
.L_x_1:


//--------------------- .nv.shared.reserved.0     --------------------------
	.section	.nv.shared.reserved.0,"aw",@nobits
	.weak		__nv_reservedSMEM_offset_0_alias
	.size		__nv_reservedSMEM_offset_0_alias, 0, 64
	.other		__nv_reservedSMEM_offset_0_alias,@"STO_CUDA_RESERVED_SHARED STV_DEFAULT"
__nv_reservedSMEM_offset_0_alias:
	.zero		0
	.zero		64


//--------------------- .nv.constant0.my_kernel   --------------------------
	.section	.nv.constant0.my_kernel,"a",@progbits
	.sectionflags	@""
	.align	4
.nv.constant0.my_kernel:
	.zero		904


//--------------------- SYMBOLS --------------------------

	.type		.nv.reservedSmem.offset0,@object
	.size		.nv.reservedSmem.offset0,0x4
